//
// Generated by NVIDIA NVVM Compiler
//
// Compiler Build ID: CL-36424714
// Cuda compilation tools, release 13.0, V13.0.88
// Based on NVVM 20.0.0
//

.version 9.0
.target sm_100
.address_size 64

	// .globl	_Z9greyscalePK6uchar4Phm

.visible .entry _Z9greyscalePK6uchar4Phm(
	.param .u64 .ptr .align 1 _Z9greyscalePK6uchar4Phm_param_0,
	.param .u64 .ptr .align 1 _Z9greyscalePK6uchar4Phm_param_1,
	.param .u64 _Z9greyscalePK6uchar4Phm_param_2
)
{
	.reg .pred 	%p<2>;
	.reg .b16 	%rs<7>;
	.reg .b32 	%r<10>;
	.reg .b32 	%f<3>;
	.reg .b64 	%rd<10>;
	.reg .b64 	%fd<6>;

	ld.param.u64 	%rd2, [_Z9greyscalePK6uchar4Phm_param_0];
	ld.param.u64 	%rd3, [_Z9greyscalePK6uchar4Phm_param_1];
	ld.param.u64 	%rd4, [_Z9greyscalePK6uchar4Phm_param_2];
	mov.u32 	%r1, %tid.x;
	mov.u32 	%r2, %ctaid.x;
	mov.u32 	%r3, %ntid.x;
	mad.lo.s32 	%r4, %r2, %r3, %r1;
	cvt.s64.s32 	%rd1, %r4;
	setp.le.u64 	%p1, %rd4, %rd1;
	@%p1 bra 	$L__BB0_2;
	cvta.to.global.u64 	%rd5, %rd2;
	cvta.to.global.u64 	%rd6, %rd3;
	shl.b64 	%rd7, %rd1, 2;
	add.s64 	%rd8, %rd5, %rd7;
	.pragma "used_bytes_mask 7";
	ld.global.u32 	%r5, [%rd8];
	bfe.u32 	%r6, %r5, 0, 8;
	cvt.u16.u32 	%rs1, %r6;
	and.b16  	%rs2, %rs1, 255;
	bfe.u32 	%r7, %r5, 8, 8;
	cvt.u16.u32 	%rs3, %r7;
	and.b16  	%rs4, %rs3, 255;
	bfe.u32 	%r8, %r5, 16, 8;
	cvt.u16.u32 	%rs5, %r8;
	and.b16  	%rs6, %rs5, 255;
	cvt.rn.f32.u16 	%f1, %rs2;
	mul.f32 	%f2, %f1, 0f3E991687;
	cvt.f64.f32 	%fd1, %f2;
	cvt.rn.f64.u16 	%fd2, %rs4;
	fma.rn.f64 	%fd3, %fd2, 0d3FE2C8B439581062, %fd1;
	cvt.rn.f64.u16 	%fd4, %rs6;
	fma.rn.f64 	%fd5, %fd4, 0d3FBD2F1A9FBE76C9, %fd3;
	cvt.rzi.u32.f64 	%r9, %fd5;
	add.s64 	%rd9, %rd6, %rd1;
	st.global.u8 	[%rd9], %r9;
$L__BB0_2:
	ret;

}


// ===== COMPILED SASS (sm_100) =====

	.target	sm_100

	.elftype	@"ET_EXEC"


//--------------------- .note.nv.tkinfo           --------------------------
	.section	.note.nv.tkinfo,"",@"SHT_NOTE"
	.sectionflags	@"SHF_NOTE_NV_TKINFO"
	.tkinfo
        /*0018*/ 	.word	0x00000002
        /*0030*/ 	.string	""
        /*0030*/ 	.string	"ptxas"
        /*0030*/ 	.string	"Cuda compilation tools, release 13.0, V13.0.88"
        /*0030*/ 	.string	"Build cuda_13.0.r13.0/compiler.36424714_0"
        /*0030*/ 	.string	"-arch sm_100 -m 64 "



//--------------------- .note.nv.cuinfo           --------------------------
	.section	.note.nv.cuinfo,"",@"SHT_NOTE"
	.sectionflags	@"SHF_NOTE_NV_CUINFO"
        /*0018*/ 	.short	0x0002
        /*001a*/ 	.short	0x0064
        /*001c*/ 	.short	0x0082
	.zero		2


//--------------------- .nv.info                  --------------------------
	.section	.nv.info,"",@"SHT_CUDA_INFO"
	.align	4


	//----- nvinfo : EIATTR_REGCOUNT
	.align		4
        /*0000*/ 	.byte	0x04, 0x2f
        /*0002*/ 	.short	(.L_1 - .L_0)
	.align		4
.L_0:
        /*0004*/ 	.word	index@(_Z9greyscalePK6uchar4Phm)
        /*0008*/ 	.word	0x0000000e


	//----- nvinfo : EIATTR_FRAME_SIZE
	.align		4
.L_1:
        /*000c*/ 	.byte	0x04, 0x11
        /*000e*/ 	.short	(.L_3 - .L_2)
	.align		4
.L_2:
        /*0010*/ 	.word	index@(_Z9greyscalePK6uchar4Phm)
        /*0014*/ 	.word	0x00000000


	//----- nvinfo : EIATTR_MIN_STACK_SIZE
	.align		4
.L_3:
        /*0018*/ 	.byte	0x04, 0x12
        /*001a*/ 	.short	(.L_5 - .L_4)
	.align		4
.L_4:
        /*001c*/ 	.word	index@(_Z9greyscalePK6uchar4Phm)
        /*0020*/ 	.word	0x00000000
.L_5:


//--------------------- .nv.compat                --------------------------
	.section	.nv.compat,"",@"SHT_CUDA_COMPAT_INFO"
	.align	4
        /*0000*/ 	.byte	0x02, 0x09, 0x00, 0x00, 0x02, 0x02, 0x01, 0x00, 0x02, 0x05, 0x05, 0x00, 0x03, 0x07, 0x01, 0x01
        /*0010*/ 	.byte	0x02, 0x03, 0x00, 0x00, 0x02, 0x06, 0x01, 0x00, 0x04, 0x0b, 0x08, 0x00, 0x01, 0x00, 0x00, 0x00
        /*0020*/ 	.byte	0x00, 0x00, 0x00, 0x00


//--------------------- .nv.info._Z9greyscalePK6uchar4Phm --------------------------
	.section	.nv.info._Z9greyscalePK6uchar4Phm,"",@"SHT_CUDA_INFO"
	.sectionflags	@""
	.align	4


	//----- nvinfo : EIATTR_CUDA_API_VERSION
	.align		4
        /*0000*/ 	.byte	0x04, 0x37
        /*0002*/ 	.short	(.L_7 - .L_6)
.L_6:
        /*0004*/ 	.word	0x00000082


	//----- nvinfo : EIATTR_KPARAM_INFO
	.align		4
.L_7:
        /*0008*/ 	.byte	0x04, 0x17
        /*000a*/ 	.short	(.L_9 - .L_8)
.L_8:
        /*000c*/ 	.word	0x00000000
        /*0010*/ 	.short	0x0002
        /*0012*/ 	.short	0x0010
        /*0014*/ 	.byte	0x00, 0xf0, 0x21, 0x00


	//----- nvinfo : EIATTR_KPARAM_INFO
	.align		4
.L_9:
        /*0018*/ 	.byte	0x04, 0x17
        /*001a*/ 	.short	(.L_11 - .L_10)
.L_10:
        /*001c*/ 	.word	0x00000000
        /*0020*/ 	.short	0x0001
        /*0022*/ 	.short	0x0008
        /*0024*/ 	.byte	0x00, 0xf5, 0x21, 0x00


	//----- nvinfo : EIATTR_KPARAM_INFO
	.align		4
.L_11:
        /*0028*/ 	.byte	0x04, 0x17
        /*002a*/ 	.short	(.L_13 - .L_12)
.L_12:
        /*002c*/ 	.word	0x00000000
        /*0030*/ 	.short	0x0000
        /*0032*/ 	.short	0x0000
        /*0034*/ 	.byte	0x00, 0xf5, 0x21, 0x00


	//----- nvinfo : EIATTR_SPARSE_MMA_MASK
	.align		4
.L_13:
        /*0038*/ 	.byte	0x03, 0x50
        /*003a*/ 	.short	0x0000


	//----- nvinfo : EIATTR_MAXREG_COUNT
	.align		4
        /*003c*/ 	.byte	0x03, 0x1b
        /*003e*/ 	.short	0x00ff


	//----- nvinfo : EIATTR_MERCURY_ISA_VERSION
	.align		4
        /*0040*/ 	.byte	0x03, 0x5f
        /*0042*/ 	.short	0x0101


	//----- nvinfo : EIATTR_UNUSED_LOAD_BYTE_OFFSET
	.align		4
        /*0044*/ 	.byte	0x04, 0x44
        /*0046*/ 	.short	(.L_15 - .L_14)


	//   ....[0]....
.L_14:
        /*0048*/ 	.word	0x000000e0
        /*004c*/ 	.word	0x00000007


	//----- nvinfo : EIATTR_VRC_CTA_INIT_COUNT
	.align		4
.L_15:
        /*0050*/ 	.byte	0x02, 0x4a
	.zero		1
	.zero		1


	//----- nvinfo : EIATTR_EXIT_INSTR_OFFSETS
	.align		4
        /*0054*/ 	.byte	0x04, 0x1c
        /*0056*/ 	.short	(.L_17 - .L_16)


	//   ....[0]....
.L_16:
        /*0058*/ 	.word	0x00000090


	//   ....[1]....
        /*005c*/ 	.word	0x000001f0


	//----- nvinfo : EIATTR_CBANK_PARAM_SIZE
	.align		4
.L_17:
        /*0060*/ 	.byte	0x03, 0x19
        /*0062*/ 	.short	0x0018


	//----- nvinfo : EIATTR_PARAM_CBANK
	.align		4
        /*0064*/ 	.byte	0x04, 0x0a
        /*0066*/ 	.short	(.L_19 - .L_18)
	.align		4
.L_18:
        /*0068*/ 	.word	index@(.nv.constant0._Z9greyscalePK6uchar4Phm)
        /*006c*/ 	.short	0x0380
        /*006e*/ 	.short	0x0018


	//----- nvinfo : EIATTR_SW_WAR
	.align		4
.L_19:
        /*0070*/ 	.byte	0x04, 0x36
        /*0072*/ 	.short	(.L_21 - .L_20)
.L_20:
        /*0074*/ 	.word	0x00000008
.L_21:


//--------------------- .nv.callgraph             --------------------------
	.section	.nv.callgraph,"",@"SHT_CUDA_CALLGRAPH"
	.align	4
	.sectionentsize	8
	.align		4
        /*0000*/ 	.word	0x00000000
	.align		4
        /*0004*/ 	.word	0xffffffff
	.align		4
        /*0008*/ 	.word	0x00000000
	.align		4
        /*000c*/ 	.word	0xfffffffe
	.align		4
        /*0010*/ 	.word	0x00000000
	.align		4
        /*0014*/ 	.word	0xfffffffd
	.align		4
        /*0018*/ 	.word	0x00000000
	.align		4
        /*001c*/ 	.word	0xfffffffc


//--------------------- .text._Z9greyscalePK6uchar4Phm --------------------------
	.section	.text._Z9greyscalePK6uchar4Phm,"ax",@progbits
	.align	128
        .global         _Z9greyscalePK6uchar4Phm
        .type           _Z9greyscalePK6uchar4Phm,@function
        .size           _Z9greyscalePK6uchar4Phm,(.L_x_1 - _Z9greyscalePK6uchar4Phm)
        .other          _Z9greyscalePK6uchar4Phm,@"STO_CUDA_ENTRY STV_DEFAULT"
_Z9greyscalePK6uchar4Phm:
.text._Z9greyscalePK6uchar4Phm:
[----:B------:R-:W-:Y:S01]  /*0000*/  LDC R1, c[0x0][0x37c] ;  /* 0x0000df00ff017b82 */ /* 0x000fe20000000800 */
[----:B------:R-:W0:Y:S07]  /*0010*/  S2R R0, SR_TID.X ;  /* 0x0000000000007919 */ /* 0x000e2e0000002100 */
[----:B------:R-:W0:Y:S01]  /*0020*/  S2UR UR4, SR_CTAID.X ;  /* 0x00000000000479c3 */ /* 0x000e220000002500 */
[----:B------:R-:W1:Y:S07]  /*0030*/  LDCU.64 UR6, c[0x0][0x390] ;  /* 0x00007200ff0677ac */ /* 0x000e6e0008000a00 */
[----:B------:R-:W0:Y:S02]  /*0040*/  LDC R3, c[0x0][0x360] ;  /* 0x0000d800ff037b82 */ /* 0x000e240000000800 */
[----:B0-----:R-:W-:-:S05]  /*0050*/  IMAD R0, R3, UR4, R0 ;  /* 0x0000000403007c24 */ /* 0x001fca000f8e0200 */
[----:B-1----:R-:W-:Y:S02]  /*0060*/  ISETP.GE.U32.AND P0, PT, R0, UR6, PT ;  /* 0x0000000600007c0c */ /* 0x002fe4000bf06070 */
[----:B------:R-:W-:-:S04]  /*0070*/  SHF.R.S32.HI R11, RZ, 0x1f, R0 ;  /* 0x0000001fff0b7819 */ /* 0x000fc80000011400 */
[----:B------:R-:W-:-:S13]  /*0080*/  ISETP.GE.U32.AND.EX P0, PT, R11, UR7, PT, P0 ;  /* 0x000000070b007c0c */ /* 0x000fda000bf06100 */
[----:B------:R-:W-:Y:S05]  /*0090*/  @P0 EXIT ;  /* 0x000000000000094d */ /* 0x000fea0003800000 */
[----:B------:R-:W0:Y:S01]  /*00a0*/  LDCU.128 UR8, c[0x0][0x380] ;  /* 0x00007000ff0877ac */ /* 0x000e220008000c00 */
[----:B------:R-:W1:Y:S01]  /*00b0*/  LDCU.64 UR4, c[0x0][0x358] ;  /* 0x00006b00ff0477ac */ /* 0x000e620008000a00 */
[----:B0-----:R-:W-:-:S04]  /*00c0*/  LEA R8, P0, R0, UR8, 0x2 ;  /* 0x0000000800087c11 */ /* 0x001fc8000f8010ff */
[----:B------:R-:W-:-:S05]  /*00d0*/  LEA.HI.X R9, R0, UR9, R11, 0x2, P0 ;  /* 0x0000000900097c11 */ /* 0x000fca00080f140b */
[----:B-1----:R-:W2:Y:S01]  /*00e0*/  LDG.E R8, desc[UR4][R8.64] ;  /* 0x0000000408087981 */ /* 0x002ea2000c1e1900 */
[----:B------:R-:W-:Y:S01]  /*00f0*/  UMOV UR6, 0x39581062 ;  /* 0x3958106200067882 */ /* 0x000fe20000000000 */
[----:B------:R-:W-:Y:S01]  /*0100*/  UMOV UR7, 0x3fe2c8b4 ;  /* 0x3fe2c8b400077882 */ /* 0x000fe20000000000 */
[----:B--2---:R-:W-:Y:S01]  /*0110*/  PRMT R2, R8, 0x7770, RZ ;  /* 0x0000777008027816 */ /* 0x004fe200000000ff */
[----:B------:R-:W-:Y:S03]  /*0120*/  I2F.F64.U8 R4, R8.B1 ;  /* 0x1000000800047312 */ /* 0x000fe60000001800 */
[----:B------:R-:W-:-:S05]  /*0130*/  I2FP.F32.U32 R2, R2 ;  /* 0x0000000200027245 */ /* 0x000fca0000201000 */
[----:B------:R-:W-:Y:S01]  /*0140*/  FMUL R10, R2, 0.29899999499320983887 ;  /* 0x3e991687020a7820 */ /* 0x000fe20000400000 */
[----:B------:R-:W-:Y:S08]  /*0150*/  I2F.F64.U8 R6, R8.B2 ;  /* 0x2000000800067312 */ /* 0x000ff00000001800 */
[----:B------:R-:W0:Y:S02]  /*0160*/  F2F.F64.F32 R2, R10 ;  /* 0x0000000a00027310 */ /* 0x000e240000201800 */
[----:B0-----:R-:W-:Y:S01]  /*0170*/  DFMA R2, R4, UR6, R2 ;  /* 0x0000000604027c2b */ /* 0x001fe20008000002 */
[----:B------:R-:W-:Y:S01]  /*0180*/  UMOV UR6, 0x9fbe76c9 ;  /* 0x9fbe76c900067882 */ /* 0x000fe20000000000 */
[----:B------:R-:W-:Y:S01]  /*0190*/  UMOV UR7, 0x3fbd2f1a ;  /* 0x3fbd2f1a00077882 */ /* 0x000fe20000000000 */
[----:B------:R-:W-:-:S04]  /*01a0*/  IADD3 R4, P0, PT, R0, UR10, RZ ;  /* 0x0000000a00047c10 */ /* 0x000fc8000ff1e0ff */
[----:B------:R-:W-:Y:S01]  /*01b0*/  IADD3.X R5, PT, PT, R11, UR11, RZ, P0, !PT ;  /* 0x0000000b0b057c10 */ /* 0x000fe200087fe4ff */
[----:B------:R-:W-:-:S10]  /*01c0*/  DFMA R2, R6, UR6, R2 ;  /* 0x0000000606027c2b */ /* 0x000fd40008000002 */
[----:B------:R-:W0:Y:S02]  /*01d0*/  F2I.U32.F64.TRUNC R3, R2 ;  /* 0x0000000200037311 */ /* 0x000e24000030d000 */
[----:B0-----:R-:W-:Y:S01]  /*01e0*/  STG.E.U8 desc[UR4][R4.64], R3 ;  /* 0x0000000304007986 */ /* 0x001fe2000c101104 */
[----:B------:R-:W-:Y:S05]  /*01f0*/  EXIT ;  /* 0x000000000000794d */ /* 0x000fea0003800000 */
.L_x_0:
[----:B------:R-:W-:-:S00]  /*0200*/  BRA `(.L_x_0) ;  /* 0xfffffffc00fc7947 */ /* 0x000fc0000383ffff */
[----:B------:R-:W-:-:S00]  /*0210*/  NOP ;  /* 0x0000000000007918 */ /* 0x000fc00000000000 */
        /* <DEDUP_REMOVED lines=14> */
.L_x_1:


//--------------------- .nv.shared.reserved.0     --------------------------
	.section	.nv.shared.reserved.0,"aw",@nobits
	.weak		__nv_reservedSMEM_offset_0_alias
	.size		__nv_reservedSMEM_offset_0_alias, 0, 64
	.other		__nv_reservedSMEM_offset_0_alias,@"STO_CUDA_RESERVED_SHARED STV_DEFAULT"
__nv_reservedSMEM_offset_0_alias:
	.zero		0
	.zero		64


//--------------------- .nv.constant0._Z9greyscalePK6uchar4Phm --------------------------
	.section	.nv.constant0._Z9greyscalePK6uchar4Phm,"a",@progbits
	.sectionflags	@""
	.align	4
.nv.constant0._Z9greyscalePK6uchar4Phm:
	.zero		920


//--------------------- SYMBOLS --------------------------

	.type		.nv.reservedSmem.offset0,@object
	.size		.nv.reservedSmem.offset0,0x4
